//
// Generated by NVIDIA NVVM Compiler
//
// Compiler Build ID: CL-36424714
// Cuda compilation tools, release 13.0, V13.0.88
// Based on NVVM 20.0.0
//

.version 9.0
.target sm_100
.address_size 64

	// .globl	_Z1kP6pair_t

.visible .entry _Z1kP6pair_t(
	.param .u64 .ptr .align 1 _Z1kP6pair_t_param_0
)
{


	ret;

}


// ===== COMPILED SASS (sm_100) =====

	.target	sm_100

	.elftype	@"ET_EXEC"


//--------------------- .note.nv.tkinfo           --------------------------
	.section	.note.nv.tkinfo,"",@"SHT_NOTE"
	.sectionflags	@"SHF_NOTE_NV_TKINFO"
	.tkinfo
        /*0018*/ 	.word	0x00000002
        /*0030*/ 	.string	""
        /*0030*/ 	.string	"ptxas"
        /*0030*/ 	.string	"Cuda compilation tools, release 13.0, V13.0.88"
        /*0030*/ 	.string	"Build cuda_13.0.r13.0/compiler.36424714_0"
        /*0030*/ 	.string	"-arch sm_100 -m 64 "



//--------------------- .note.nv.cuinfo           --------------------------
	.section	.note.nv.cuinfo,"",@"SHT_NOTE"
	.sectionflags	@"SHF_NOTE_NV_CUINFO"
        /*0018*/ 	.short	0x0002
        /*001a*/ 	.short	0x0064
        /*001c*/ 	.short	0x0082
	.zero		2


//--------------------- .nv.info                  --------------------------
	.section	.nv.info,"",@"SHT_CUDA_INFO"
	.align	4


	//----- nvinfo : EIATTR_REGCOUNT
	.align		4
        /*0000*/ 	.byte	0x04, 0x2f
        /*0002*/ 	.short	(.L_1 - .L_0)
	.align		4
.L_0:
        /*0004*/ 	.word	index@(_Z1kP6pair_t)
        /*0008*/ 	.word	0x00000004


	//----- nvinfo : EIATTR_FRAME_SIZE
	.align		4
.L_1:
        /*000c*/ 	.byte	0x04, 0x11
        /*000e*/ 	.short	(.L_3 - .L_2)
	.align		4
.L_2:
        /*0010*/ 	.word	index@(_Z1kP6pair_t)
        /*0014*/ 	.word	0x00000000


	//----- nvinfo : EIATTR_MIN_STACK_SIZE
	.align		4
.L_3:
        /*0018*/ 	.byte	0x04, 0x12
        /*001a*/ 	.short	(.L_5 - .L_4)
	.align		4
.L_4:
        /*001c*/ 	.word	index@(_Z1kP6pair_t)
        /*0020*/ 	.word	0x00000000
.L_5:


//--------------------- .nv.compat                --------------------------
	.section	.nv.compat,"",@"SHT_CUDA_COMPAT_INFO"
	.align	4
        /*0000*/ 	.byte	0x02, 0x09, 0x00, 0x00, 0x02, 0x02, 0x01, 0x00, 0x02, 0x05, 0x05, 0x00, 0x03, 0x07, 0x01, 0x01
        /*0010*/ 	.byte	0x02, 0x03, 0x00, 0x00, 0x02, 0x06, 0x01, 0x00, 0x04, 0x0b, 0x08, 0x00, 0x09, 0x00, 0x00, 0x00
        /*0020*/ 	.byte	0x00, 0x00, 0x00, 0x00


//--------------------- .nv.info._Z1kP6pair_t     --------------------------
	.section	.nv.info._Z1kP6pair_t,"",@"SHT_CUDA_INFO"
	.sectionflags	@""
	.align	4


	//----- nvinfo : EIATTR_CUDA_API_VERSION
	.align		4
        /*0000*/ 	.byte	0x04, 0x37
        /*0002*/ 	.short	(.L_7 - .L_6)
.L_6:
        /*0004*/ 	.word	0x00000082


	//----- nvinfo : EIATTR_KPARAM_INFO
	.align		4
.L_7:
        /*0008*/ 	.byte	0x04, 0x17
        /*000a*/ 	.short	(.L_9 - .L_8)
.L_8:
        /*000c*/ 	.word	0x00000000
        /*0010*/ 	.short	0x0000
        /*0012*/ 	.short	0x0000
        /*0014*/ 	.byte	0x00, 0xf5, 0x21, 0x00


	//----- nvinfo : EIATTR_SPARSE_MMA_MASK
	.align		4
.L_9:
        /*0018*/ 	.byte	0x03, 0x50
        /*001a*/ 	.short	0x0000


	//----- nvinfo : EIATTR_MAXREG_COUNT
	.align		4
        /*001c*/ 	.byte	0x03, 0x1b
        /*001e*/ 	.short	0x00ff


	//----- nvinfo : EIATTR_MERCURY_ISA_VERSION
	.align		4
        /*0020*/ 	.byte	0x03, 0x5f
        /*0022*/ 	.short	0x0101


	//----- nvinfo : EIATTR_VRC_CTA_INIT_COUNT
	.align		4
        /*0024*/ 	.byte	0x02, 0x4a
	.zero		1
	.zero		1


	//----- nvinfo : EIATTR_EXIT_INSTR_OFFSETS
	.align		4
        /*0028*/ 	.byte	0x04, 0x1c
        /*002a*/ 	.short	(.L_11 - .L_10)


	//   ....[0]....
.L_10:
        /*002c*/ 	.word	0x00000010


	//----- nvinfo : EIATTR_CBANK_PARAM_SIZE
	.align		4
.L_11:
        /*0030*/ 	.byte	0x03, 0x19
        /*0032*/ 	.short	0x0008


	//----- nvinfo : EIATTR_PARAM_CBANK
	.align		4
        /*0034*/ 	.byte	0x04, 0x0a
        /*0036*/ 	.short	(.L_13 - .L_12)
	.align		4
.L_12:
        /*0038*/ 	.word	index@(.nv.constant0._Z1kP6pair_t)
        /*003c*/ 	.short	0x0380
        /*003e*/ 	.short	0x0008


	//----- nvinfo : EIATTR_SW_WAR
	.align		4
.L_13:
        /*0040*/ 	.byte	0x04, 0x36
        /*0042*/ 	.short	(.L_15 - .L_14)
.L_14:
        /*0044*/ 	.word	0x00000008
.L_15:


//--------------------- .nv.callgraph             --------------------------
	.section	.nv.callgraph,"",@"SHT_CUDA_CALLGRAPH"
	.align	4
	.sectionentsize	8
	.align		4
        /*0000*/ 	.word	0x00000000
	.align		4
        /*0004*/ 	.word	0xffffffff
	.align		4
        /*0008*/ 	.word	0x00000000
	.align		4
        /*000c*/ 	.word	0xfffffffe
	.align		4
        /*0010*/ 	.word	0x00000000
	.align		4
        /*0014*/ 	.word	0xfffffffd
	.align		4
        /*0018*/ 	.word	0x00000000
	.align		4
        /*001c*/ 	.word	0xfffffffc


//--------------------- .text._Z1kP6pair_t        --------------------------
	.section	.text._Z1kP6pair_t,"ax",@progbits
	.align	128
        .global         _Z1kP6pair_t
        .type           _Z1kP6pair_t,@function
        .size           _Z1kP6pair_t,(.L_x_1 - _Z1kP6pair_t)
        .other          _Z1kP6pair_t,@"STO_CUDA_ENTRY STV_DEFAULT"
_Z1kP6pair_t:
.text._Z1kP6pair_t:
[----:B------:R-:W-:Y:S01]  /*0000*/  LDC R1, c[0x0][0x37c] ;  /* 0x0000df00ff017b82 */ /* 0x000fe20000000800 */
[----:B------:R-:W-:Y:S05]  /*0010*/  EXIT ;  /* 0x000000000000794d */ /* 0x000fea0003800000 */
.L_x_0:
[----:B------:R-:W-:-:S00]  /*0020*/  BRA `(.L_x_0) ;  /* 0xfffffffc00fc7947 */ /* 0x000fc0000383ffff */
[----:B------:R-:W-:-:S00]  /*0030*/  NOP ;  /* 0x0000000000007918 */ /* 0x000fc00000000000 */
        /* <DEDUP_REMOVED lines=12> */
.L_x_1:


//--------------------- .nv.shared.reserved.0     --------------------------
	.section	.nv.shared.reserved.0,"aw",@nobits
	.weak		__nv_reservedSMEM_offset_0_alias
	.size		__nv_reservedSMEM_offset_0_alias, 0, 64
	.other		__nv_reservedSMEM_offset_0_alias,@"STO_CUDA_RESERVED_SHARED STV_DEFAULT"
__nv_reservedSMEM_offset_0_alias:
	.zero		0
	.zero		64


//--------------------- .nv.constant0._Z1kP6pair_t --------------------------
	.section	.nv.constant0._Z1kP6pair_t,"a",@progbits
	.sectionflags	@""
	.align	4
.nv.constant0._Z1kP6pair_t:
	.zero		904


//--------------------- SYMBOLS --------------------------

	.type		.nv.reservedSmem.offset0,@object
	.size		.nv.reservedSmem.offset0,0x4
